//
// Generated by NVIDIA NVVM Compiler
//
// Compiler Build ID: CL-36424714
// Cuda compilation tools, release 13.0, V13.0.88
// Based on NVVM 20.0.0
//

.version 9.0
.target sm_100
.address_size 64

	// .globl	_Z9heat_calcPdS_i

.visible .entry _Z9heat_calcPdS_i(
	.param .u64 .ptr .align 1 _Z9heat_calcPdS_i_param_0,
	.param .u64 .ptr .align 1 _Z9heat_calcPdS_i_param_1,
	.param .u32 _Z9heat_calcPdS_i_param_2
)
{
	.reg .pred 	%p<8>;
	.reg .b32 	%r<16>;
	.reg .b64 	%rd<12>;
	.reg .b64 	%fd<9>;

	ld.param.u64 	%rd1, [_Z9heat_calcPdS_i_param_0];
	ld.param.u64 	%rd2, [_Z9heat_calcPdS_i_param_1];
	ld.param.u32 	%r4, [_Z9heat_calcPdS_i_param_2];
	mov.u32 	%r5, %ctaid.y;
	mov.u32 	%r6, %ntid.y;
	mov.u32 	%r7, %tid.y;
	mad.lo.s32 	%r8, %r5, %r6, %r7;
	mov.u32 	%r9, %ctaid.x;
	mov.u32 	%r10, %ntid.x;
	mov.u32 	%r11, %tid.x;
	mad.lo.s32 	%r12, %r9, %r10, %r11;
	setp.eq.s32 	%p1, %r8, 0;
	add.s32 	%r13, %r4, -1;
	setp.ge.s32 	%p2, %r8, %r13;
	or.pred  	%p3, %p1, %p2;
	setp.lt.s32 	%p4, %r12, 1;
	or.pred  	%p5, %p4, %p3;
	setp.ge.s32 	%p6, %r12, %r13;
	or.pred  	%p7, %p5, %p6;
	@%p7 bra 	$L__BB0_2;
	cvta.to.global.u64 	%rd3, %rd2;
	cvta.to.global.u64 	%rd4, %rd1;
	mad.lo.s32 	%r14, %r4, %r12, %r8;
	mul.wide.s32 	%rd5, %r14, 8;
	add.s64 	%rd6, %rd3, %rd5;
	ld.global.f64 	%fd1, [%rd6+-8];
	ld.global.f64 	%fd2, [%rd6+8];
	add.f64 	%fd3, %fd1, %fd2;
	sub.s32 	%r15, %r14, %r4;
	mul.wide.s32 	%rd7, %r15, 8;
	add.s64 	%rd8, %rd3, %rd7;
	ld.global.f64 	%fd4, [%rd8];
	add.f64 	%fd5, %fd3, %fd4;
	mul.wide.s32 	%rd9, %r4, 8;
	add.s64 	%rd10, %rd6, %rd9;
	ld.global.f64 	%fd6, [%rd10];
	add.f64 	%fd7, %fd5, %fd6;
	mul.f64 	%fd8, %fd7, 0d3FD0000000000000;
	add.s64 	%rd11, %rd4, %rd5;
	st.global.f64 	[%rd11], %fd8;
$L__BB0_2:
	ret;

}


// ===== COMPILED SASS (sm_100) =====

	.target	sm_100

	.elftype	@"ET_EXEC"


//--------------------- .note.nv.tkinfo           --------------------------
	.section	.note.nv.tkinfo,"",@"SHT_NOTE"
	.sectionflags	@"SHF_NOTE_NV_TKINFO"
	.tkinfo
        /*0018*/ 	.word	0x00000002
        /*0030*/ 	.string	""
        /*0030*/ 	.string	"ptxas"
        /*0030*/ 	.string	"Cuda compilation tools, release 13.0, V13.0.88"
        /*0030*/ 	.string	"Build cuda_13.0.r13.0/compiler.36424714_0"
        /*0030*/ 	.string	"-arch sm_100 -m 64 "



//--------------------- .note.nv.cuinfo           --------------------------
	.section	.note.nv.cuinfo,"",@"SHT_NOTE"
	.sectionflags	@"SHF_NOTE_NV_CUINFO"
        /*0018*/ 	.short	0x0002
        /*001a*/ 	.short	0x0064
        /*001c*/ 	.short	0x0082
	.zero		2


//--------------------- .nv.info                  --------------------------
	.section	.nv.info,"",@"SHT_CUDA_INFO"
	.align	4


	//----- nvinfo : EIATTR_REGCOUNT
	.align		4
        /*0000*/ 	.byte	0x04, 0x2f
        /*0002*/ 	.short	(.L_1 - .L_0)
	.align		4
.L_0:
        /*0004*/ 	.word	index@(_Z9heat_calcPdS_i)
        /*0008*/ 	.word	0x00000010


	//----- nvinfo : EIATTR_FRAME_SIZE
	.align		4
.L_1:
        /*000c*/ 	.byte	0x04, 0x11
        /*000e*/ 	.short	(.L_3 - .L_2)
	.align		4
.L_2:
        /*0010*/ 	.word	index@(_Z9heat_calcPdS_i)
        /*0014*/ 	.word	0x00000000


	//----- nvinfo : EIATTR_MIN_STACK_SIZE
	.align		4
.L_3:
        /*0018*/ 	.byte	0x04, 0x12
        /*001a*/ 	.short	(.L_5 - .L_4)
	.align		4
.L_4:
        /*001c*/ 	.word	index@(_Z9heat_calcPdS_i)
        /*0020*/ 	.word	0x00000000
.L_5:


//--------------------- .nv.compat                --------------------------
	.section	.nv.compat,"",@"SHT_CUDA_COMPAT_INFO"
	.align	4
        /*0000*/ 	.byte	0x02, 0x09, 0x00, 0x00, 0x02, 0x02, 0x01, 0x00, 0x02, 0x05, 0x05, 0x00, 0x03, 0x07, 0x01, 0x01
        /*0010*/ 	.byte	0x02, 0x03, 0x00, 0x00, 0x02, 0x06, 0x01, 0x00, 0x04, 0x0b, 0x08, 0x00, 0x01, 0x00, 0x00, 0x00
        /*0020*/ 	.byte	0x00, 0x00, 0x00, 0x00


//--------------------- .nv.info._Z9heat_calcPdS_i --------------------------
	.section	.nv.info._Z9heat_calcPdS_i,"",@"SHT_CUDA_INFO"
	.sectionflags	@""
	.align	4


	//----- nvinfo : EIATTR_CUDA_API_VERSION
	.align		4
        /*0000*/ 	.byte	0x04, 0x37
        /*0002*/ 	.short	(.L_7 - .L_6)
.L_6:
        /*0004*/ 	.word	0x00000082


	//----- nvinfo : EIATTR_KPARAM_INFO
	.align		4
.L_7:
        /*0008*/ 	.byte	0x04, 0x17
        /*000a*/ 	.short	(.L_9 - .L_8)
.L_8:
        /*000c*/ 	.word	0x00000000
        /*0010*/ 	.short	0x0002
        /*0012*/ 	.short	0x0010
        /*0014*/ 	.byte	0x00, 0xf0, 0x11, 0x00


	//----- nvinfo : EIATTR_KPARAM_INFO
	.align		4
.L_9:
        /*0018*/ 	.byte	0x04, 0x17
        /*001a*/ 	.short	(.L_11 - .L_10)
.L_10:
        /*001c*/ 	.word	0x00000000
        /*0020*/ 	.short	0x0001
        /*0022*/ 	.short	0x0008
        /*0024*/ 	.byte	0x00, 0xf5, 0x21, 0x00


	//----- nvinfo : EIATTR_KPARAM_INFO
	.align		4
.L_11:
        /*0028*/ 	.byte	0x04, 0x17
        /*002a*/ 	.short	(.L_13 - .L_12)
.L_12:
        /*002c*/ 	.word	0x00000000
        /*0030*/ 	.short	0x0000
        /*0032*/ 	.short	0x0000
        /*0034*/ 	.byte	0x00, 0xf5, 0x21, 0x00


	//----- nvinfo : EIATTR_SPARSE_MMA_MASK
	.align		4
.L_13:
        /*0038*/ 	.byte	0x03, 0x50
        /*003a*/ 	.short	0x0000


	//----- nvinfo : EIATTR_MAXREG_COUNT
	.align		4
        /*003c*/ 	.byte	0x03, 0x1b
        /*003e*/ 	.short	0x00ff


	//----- nvinfo : EIATTR_MERCURY_ISA_VERSION
	.align		4
        /*0040*/ 	.byte	0x03, 0x5f
        /*0042*/ 	.short	0x0101


	//----- nvinfo : EIATTR_VRC_CTA_INIT_COUNT
	.align		4
        /*0044*/ 	.byte	0x02, 0x4a
	.zero		1
	.zero		1


	//----- nvinfo : EIATTR_EXIT_INSTR_OFFSETS
	.align		4
        /*0048*/ 	.byte	0x04, 0x1c
        /*004a*/ 	.short	(.L_15 - .L_14)


	//   ....[0]....
.L_14:
        /*004c*/ 	.word	0x000000f0


	//   ....[1]....
        /*0050*/ 	.word	0x00000220


	//----- nvinfo : EIATTR_CBANK_PARAM_SIZE
	.align		4
.L_15:
        /*0054*/ 	.byte	0x03, 0x19
        /*0056*/ 	.short	0x0014


	//----- nvinfo : EIATTR_PARAM_CBANK
	.align		4
        /*0058*/ 	.byte	0x04, 0x0a
        /*005a*/ 	.short	(.L_17 - .L_16)
	.align		4
.L_16:
        /*005c*/ 	.word	index@(.nv.constant0._Z9heat_calcPdS_i)
        /*0060*/ 	.short	0x0380
        /*0062*/ 	.short	0x0014


	//----- nvinfo : EIATTR_SW_WAR
	.align		4
.L_17:
        /*0064*/ 	.byte	0x04, 0x36
        /*0066*/ 	.short	(.L_19 - .L_18)
.L_18:
        /*0068*/ 	.word	0x00000008
.L_19:


//--------------------- .nv.callgraph             --------------------------
	.section	.nv.callgraph,"",@"SHT_CUDA_CALLGRAPH"
	.align	4
	.sectionentsize	8
	.align		4
        /*0000*/ 	.word	0x00000000
	.align		4
        /*0004*/ 	.word	0xffffffff
	.align		4
        /*0008*/ 	.word	0x00000000
	.align		4
        /*000c*/ 	.word	0xfffffffe
	.align		4
        /*0010*/ 	.word	0x00000000
	.align		4
        /*0014*/ 	.word	0xfffffffd
	.align		4
        /*0018*/ 	.word	0x00000000
	.align		4
        /*001c*/ 	.word	0xfffffffc


//--------------------- .text._Z9heat_calcPdS_i   --------------------------
	.section	.text._Z9heat_calcPdS_i,"ax",@progbits
	.align	128
        .global         _Z9heat_calcPdS_i
        .type           _Z9heat_calcPdS_i,@function
        .size           _Z9heat_calcPdS_i,(.L_x_1 - _Z9heat_calcPdS_i)
        .other          _Z9heat_calcPdS_i,@"STO_CUDA_ENTRY STV_DEFAULT"
_Z9heat_calcPdS_i:
.text._Z9heat_calcPdS_i:
[----:B------:R-:W-:Y:S01]  /*0000*/  LDC R1, c[0x0][0x37c] ;  /* 0x0000df00ff017b82 */ /* 0x000fe20000000800 */
[----:B------:R-:W0:Y:S07]  /*0010*/  S2R R3, SR_TID.Y ;  /* 0x0000000000037919 */ /* 0x000e2e0000002200 */
[----:B------:R-:W0:Y:S01]  /*0020*/  S2UR UR4, SR_CTAID.Y ;  /* 0x00000000000479c3 */ /* 0x000e220000002600 */
[----:B------:R-:W1:Y:S07]  /*0030*/  S2R R5, SR_TID.X ;  /* 0x0000000000057919 */ /* 0x000e6e0000002100 */
[----:B------:R-:W0:Y:S08]  /*0040*/  LDC R0, c[0x0][0x364] ;  /* 0x0000d900ff007b82 */ /* 0x000e300000000800 */
[----:B------:R-:W2:Y:S08]  /*0050*/  LDC R10, c[0x0][0x390] ;  /* 0x0000e400ff0a7b82 */ /* 0x000eb00000000800 */
[----:B------:R-:W1:Y:S08]  /*0060*/  S2UR UR5, SR_CTAID.X ;  /* 0x00000000000579c3 */ /* 0x000e700000002500 */
[----:B------:R-:W1:Y:S01]  /*0070*/  LDC R4, c[0x0][0x360] ;  /* 0x0000d800ff047b82 */ /* 0x000e620000000800 */
[----:B0-----:R-:W-:Y:S01]  /*0080*/  IMAD R0, R0, UR4, R3 ;  /* 0x0000000400007c24 */ /* 0x001fe2000f8e0203 */
[----:B--2---:R-:W-:-:S04]  /*0090*/  IADD3 R2, PT, PT, R10, -0x1, RZ ;  /* 0xffffffff0a027810 */ /* 0x004fc80007ffe0ff */
[----:B------:R-:W-:-:S04]  /*00a0*/  ISETP.GE.AND P0, PT, R0, R2, PT ;  /* 0x000000020000720c */ /* 0x000fc80003f06270 */
[----:B------:R-:W-:Y:S01]  /*00b0*/  ISETP.EQ.OR P0, PT, R0, RZ, P0 ;  /* 0x000000ff0000720c */ /* 0x000fe20000702670 */
[----:B-1----:R-:W-:-:S05]  /*00c0*/  IMAD R3, R4, UR5, R5 ;  /* 0x0000000504037c24 */ /* 0x002fca000f8e0205 */
[----:B------:R-:W-:-:S04]  /*00d0*/  ISETP.LT.OR P0, PT, R3, 0x1, P0 ;  /* 0x000000010300780c */ /* 0x000fc80000701670 */
[----:B------:R-:W-:-:S13]  /*00e0*/  ISETP.GE.OR P0, PT, R3, R2, P0 ;  /* 0x000000020300720c */ /* 0x000fda0000706670 */
[----:B------:R-:W-:Y:S05]  /*00f0*/  @P0 EXIT ;  /* 0x000000000000094d */ /* 0x000fea0003800000 */
[----:B------:R-:W0:Y:S01]  /*0100*/  LDC.64 R8, c[0x0][0x388] ;  /* 0x0000e200ff087b82 */ /* 0x000e220000000a00 */
[----:B------:R-:W1:Y:S01]  /*0110*/  LDCU.64 UR4, c[0x0][0x358] ;  /* 0x00006b00ff0477ac */ /* 0x000e620008000a00 */
[----:B------:R-:W-:-:S05]  /*0120*/  IMAD R13, R3, R10, R0 ;  /* 0x0000000a030d7224 */ /* 0x000fca00078e0200 */
[C---:B------:R-:W-:Y:S01]  /*0130*/  IADD3 R11, PT, PT, R13.reuse, -R10, RZ ;  /* 0x8000000a0d0b7210 */ /* 0x040fe20007ffe0ff */
[----:B0-----:R-:W-:-:S05]  /*0140*/  IMAD.WIDE R2, R13, 0x8, R8 ;  /* 0x000000080d027825 */ /* 0x001fca00078e0208 */
[----:B-1----:R-:W2:Y:S01]  /*0150*/  LDG.E.64 R4, desc[UR4][R2.64+-0x8] ;  /* 0xfffff80402047981 */ /* 0x002ea2000c1e1b00 */
[----:B------:R-:W-:-:S03]  /*0160*/  IMAD.WIDE R8, R11, 0x8, R8 ;  /* 0x000000080b087825 */ /* 0x000fc600078e0208 */
[----:B------:R-:W2:Y:S01]  /*0170*/  LDG.E.64 R6, desc[UR4][R2.64+0x8] ;  /* 0x0000080402067981 */ /* 0x000ea2000c1e1b00 */
[----:B------:R-:W-:-:S03]  /*0180*/  IMAD.WIDE R10, R10, 0x8, R2 ;  /* 0x000000080a0a7825 */ /* 0x000fc600078e0202 */
[----:B------:R-:W3:Y:S04]  /*0190*/  LDG.E.64 R8, desc[UR4][R8.64] ;  /* 0x0000000408087981 */ /* 0x000ee8000c1e1b00 */
[----:B------:R-:W4:Y:S01]  /*01a0*/  LDG.E.64 R10, desc[UR4][R10.64] ;  /* 0x000000040a0a7981 */ /* 0x000f22000c1e1b00 */
[----:B--2---:R-:W-:Y:S01]  /*01b0*/  DADD R4, R4, R6 ;  /* 0x0000000004047229 */ /* 0x004fe20000000006 */
[----:B------:R-:W0:Y:S07]  /*01c0*/  LDC.64 R6, c[0x0][0x380] ;  /* 0x0000e000ff067b82 */ /* 0x000e2e0000000a00 */
[----:B---3--:R-:W-:-:S08]  /*01d0*/  DADD R4, R4, R8 ;  /* 0x0000000004047229 */ /* 0x008fd00000000008 */
[----:B----4-:R-:W-:-:S08]  /*01e0*/  DADD R4, R4, R10 ;  /* 0x0000000004047229 */ /* 0x010fd0000000000a */
[----:B------:R-:W-:Y:S01]  /*01f0*/  DMUL R4, R4, 0.25 ;  /* 0x3fd0000004047828 */ /* 0x000fe20000000000 */
[----:B0-----:R-:W-:-:S06]  /*0200*/  IMAD.WIDE R6, R13, 0x8, R6 ;  /* 0x000000080d067825 */ /* 0x001fcc00078e0206 */
[----:B------:R-:W-:Y:S01]  /*0210*/  STG.E.64 desc[UR4][R6.64], R4 ;  /* 0x0000000406007986 */ /* 0x000fe2000c101b04 */
[----:B------:R-:W-:Y:S05]  /*0220*/  EXIT ;  /* 0x000000000000794d */ /* 0x000fea0003800000 */
.L_x_0:
[----:B------:R-:W-:-:S00]  /*0230*/  BRA `(.L_x_0) ;  /* 0xfffffffc00fc7947 */ /* 0x000fc0000383ffff */
[----:B------:R-:W-:-:S00]  /*0240*/  NOP ;  /* 0x0000000000007918 */ /* 0x000fc00000000000 */
        /* <DEDUP_REMOVED lines=11> */
.L_x_1:


//--------------------- .nv.shared.reserved.0     --------------------------
	.section	.nv.shared.reserved.0,"aw",@nobits
	.weak		__nv_reservedSMEM_offset_0_alias
	.size		__nv_reservedSMEM_offset_0_alias, 0, 64
	.other		__nv_reservedSMEM_offset_0_alias,@"STO_CUDA_RESERVED_SHARED STV_DEFAULT"
__nv_reservedSMEM_offset_0_alias:
	.zero		0
	.zero		64


//--------------------- .nv.constant0._Z9heat_calcPdS_i --------------------------
	.section	.nv.constant0._Z9heat_calcPdS_i,"a",@progbits
	.sectionflags	@""
	.align	4
.nv.constant0._Z9heat_calcPdS_i:
	.zero		916


//--------------------- SYMBOLS --------------------------

	.type		.nv.reservedSmem.offset0,@object
	.size		.nv.reservedSmem.offset0,0x4
